	.headerflags	@"EF_CUDA_TEXMODE_UNIFIED EF_CUDA_64BIT_ADDRESS EF_CUDA_ACCELERATORS EF_CUDA_SM90 EF_CUDA_VIRTUAL_SM(EF_CUDA_SM90)"
	.elftype	@"ET_EXEC"


//--------------------- .nv.info                  --------------------------
	.section	.nv.info,"",@"SHT_CUDA_INFO"
	.align	4


	//----- nvinfo : EIATTR_REGCOUNT
	.align		4
        /*0000*/ 	.byte	0x04, 0x2f
        /*0002*/ 	.short	(.L_1 - .L_0)
	.align		4
.L_0:
        /*0004*/ 	.word	index@(triton_poi_fused_add_mul_2)
        /*0008*/ 	.word	0x00000016


	//----- nvinfo : EIATTR_MIN_STACK_SIZE
	.align		4
.L_1:
        /*000c*/ 	.byte	0x04, 0x12
        /*000e*/ 	.short	(.L_3 - .L_2)
	.align		4
.L_2:
        /*0010*/ 	.word	index@(triton_poi_fused_add_mul_2)
        /*0014*/ 	.word	0x00000000


	//----- nvinfo : EIATTR_FRAME_SIZE
	.align		4
.L_3:
        /*0018*/ 	.byte	0x04, 0x11
        /*001a*/ 	.short	(.L_5 - .L_4)
	.align		4
.L_4:
        /*001c*/ 	.word	index@(triton_poi_fused_add_mul_2)
        /*0020*/ 	.word	0x00000000


	//----- nvinfo : EIATTR_MIN_STACK_SIZE
	.align		4
.L_5:
        /*0024*/ 	.byte	0x04, 0x12
        /*0026*/ 	.short	(.L_7 - .L_6)
	.align		4
.L_6:
        /*0028*/ 	.word	index@(triton_poi_fused_add_mul_2)
        /*002c*/ 	.word	0x00000000
.L_7:


//--------------------- .nv.info.triton_poi_fused_add_mul_2 --------------------------
	.section	.nv.info.triton_poi_fused_add_mul_2,"",@"SHT_CUDA_INFO"
	.sectionflags	@""
	.align	4


	//----- nvinfo : EIATTR_CUDA_API_VERSION
	.align		4
        /*0000*/ 	.byte	0x04, 0x37
        /*0002*/ 	.short	(.L_9 - .L_8)
.L_8:
        /*0004*/ 	.word	0x0000007c


	//----- nvinfo : EIATTR_KPARAM_INFO
	.align		4
.L_9:
        /*0008*/ 	.byte	0x04, 0x17
        /*000a*/ 	.short	(.L_11 - .L_10)
.L_10:
        /*000c*/ 	.word	0x00000000
        /*0010*/ 	.short	0x0003
        /*0012*/ 	.short	0x0018
        /*0014*/ 	.byte	0x00, 0xf0, 0x11, 0x00


	//----- nvinfo : EIATTR_KPARAM_INFO
	.align		4
.L_11:
        /*0018*/ 	.byte	0x04, 0x17
        /*001a*/ 	.short	(.L_13 - .L_12)
.L_12:
        /*001c*/ 	.word	0x00000000
        /*0020*/ 	.short	0x0002
        /*0022*/ 	.short	0x0010
        /*0024*/ 	.byte	0x00, 0xf4, 0x21, 0x00


	//----- nvinfo : EIATTR_KPARAM_INFO
	.align		4
.L_13:
        /*0028*/ 	.byte	0x04, 0x17
        /*002a*/ 	.short	(.L_15 - .L_14)
.L_14:
        /*002c*/ 	.word	0x00000000
        /*0030*/ 	.short	0x0001
        /*0032*/ 	.short	0x0008
        /*0034*/ 	.byte	0x00, 0xf4, 0x21, 0x00


	//----- nvinfo : EIATTR_KPARAM_INFO
	.align		4
.L_15:
        /*0038*/ 	.byte	0x04, 0x17
        /*003a*/ 	.short	(.L_17 - .L_16)
.L_16:
        /*003c*/ 	.word	0x00000000
        /*0040*/ 	.short	0x0000
        /*0042*/ 	.short	0x0000
        /*0044*/ 	.byte	0x00, 0xf4, 0x21, 0x00


	//----- nvinfo : EIATTR_SPARSE_MMA_MASK
	.align		4
.L_17:
        /*0048*/ 	.byte	0x03, 0x50
        /*004a*/ 	.short	0x0000


	//----- nvinfo : EIATTR_MAXREG_COUNT
	.align		4
        /*004c*/ 	.byte	0x03, 0x1b
        /*004e*/ 	.short	0x00ff


	//----- nvinfo : EIATTR_EXIT_INSTR_OFFSETS
	.align		4
        /*0050*/ 	.byte	0x04, 0x1c
        /*0052*/ 	.short	(.L_19 - .L_18)


	//   ....[0]....
.L_18:
        /*0054*/ 	.word	0x000001d0


	//----- nvinfo : EIATTR_REQNTID
	.align		4
.L_19:
        /*0058*/ 	.byte	0x04, 0x10
        /*005a*/ 	.short	(.L_21 - .L_20)
.L_20:
        /*005c*/ 	.word	0x00000080
        /*0060*/ 	.word	0x00000001
        /*0064*/ 	.word	0x00000001


	//----- nvinfo : EIATTR_CBANK_PARAM_SIZE
	.align		4
.L_21:
        /*0068*/ 	.byte	0x03, 0x19
        /*006a*/ 	.short	0x001c


	//----- nvinfo : EIATTR_PARAM_CBANK
	.align		4
        /*006c*/ 	.byte	0x04, 0x0a
        /*006e*/ 	.short	(.L_23 - .L_22)
	.align		4
.L_22:
        /*0070*/ 	.word	index@(.nv.constant0.triton_poi_fused_add_mul_2)
        /*0074*/ 	.short	0x0210
        /*0076*/ 	.short	0x001c


	//----- nvinfo : EIATTR_SW_WAR
	.align		4
.L_23:
        /*0078*/ 	.byte	0x04, 0x36
        /*007a*/ 	.short	(.L_25 - .L_24)
.L_24:
        /*007c*/ 	.word	0x00000008
.L_25:


//--------------------- .nv.callgraph             --------------------------
	.section	.nv.callgraph,"",@"SHT_CUDA_CALLGRAPH"
	.align	4
	.sectionentsize	8
	.align		4
        /*0000*/ 	.word	0x00000000
	.align		4
        /*0004*/ 	.word	0xffffffff
	.align		4
        /*0008*/ 	.word	0x00000000
	.align		4
        /*000c*/ 	.word	0xfffffffe
	.align		4
        /*0010*/ 	.word	0x00000000
	.align		4
        /*0014*/ 	.word	0xfffffffd
	.align		4
        /*0018*/ 	.word	0x00000000
	.align		4
        /*001c*/ 	.word	0xfffffffc


//--------------------- .text.triton_poi_fused_add_mul_2 --------------------------
	.section	.text.triton_poi_fused_add_mul_2,"ax",@progbits
	.align	128
        .global         triton_poi_fused_add_mul_2
        .type           triton_poi_fused_add_mul_2,@function
        .size           triton_poi_fused_add_mul_2,(.L_x_1 - triton_poi_fused_add_mul_2)
        .other          triton_poi_fused_add_mul_2,@"STO_CUDA_ENTRY STV_DEFAULT"
triton_poi_fused_add_mul_2:
.text.triton_poi_fused_add_mul_2:
[----:B------:R-:W-:Y:S01]  /*0000*/  LDC R1, c[0x0][0x28] ;  /* 0x00000a00ff017b82 */ /* 0x000fe20000000800 */
[----:B------:R-:W1:Y:S07]  /*0010*/  S2R R0, SR_TID.X ;  /* 0x0000000000007919 */ /* 0x000e6e0000002100 */
[----:B------:R-:W2:Y:S01]  /*0020*/  LDC.64 R2, c[0x0][0x210] ;  /* 0x00008400ff027b82 */ /* 0x000ea20000000a00 */
[----:B------:R-:W-:Y:S01]  /*0030*/  ULDC.64 UR4, c[0x0][0x208] ;  /* 0x0000820000047ab9 */ /* 0x000fe20000000a00 */
[----:B------:R-:W3:Y:S06]  /*0040*/  S2R R9, SR_CTAID.X ;  /* 0x0000000000097919 */ /* 0x000eec0000002500 */
[----:B------:R-:W4:Y:S08]  /*0050*/  LDC.64 R4, c[0x0][0x220] ;  /* 0x00008800ff047b82 */ /* 0x000f300000000a00 */
[----:B------:R-:W5:Y:S01]  /*0060*/  LDC.64 R6, c[0x0][0x218] ;  /* 0x00008600ff067b82 */ /* 0x000f620000000a00 */
[----:B-1----:R-:W-:Y:S01]  /*0070*/  IMAD.SHL.U32 R0, R0, 0x4, RZ ;  /* 0x0000000400007824 */ /* 0x002fe200078e00ff */
[----:B---3--:R-:W-:-:S04]  /*0080*/  SHF.R.S32.HI R8, RZ, 0x16, R9 ;  /* 0x00000016ff087819 */ /* 0x008fc80000011409 */
[----:B------:R-:W-:-:S05]  /*0090*/  LOP3.LUT R0, R0, 0x1fc, RZ, 0xc0, !PT ;  /* 0x000001fc00007812 */ /* 0x000fca00078ec0ff */
[----:B------:R-:W-:Y:S01]  /*00a0*/  IMAD R9, R9, 0x200, R0 ;  /* 0x0000020009097824 */ /* 0x000fe200078e0200 */
[----:B------:R-:W-:-:S03]  /*00b0*/  SGXT R0, R8, 0x1 ;  /* 0x000000010800781a */ /* 0x000fc60000000200 */
[C---:B--2---:R-:W-:Y:S01]  /*00c0*/  IMAD.WIDE R2, R9.reuse, 0x4, R2 ;  /* 0x0000000409027825 */ /* 0x044fe200078e0202 */
[CC--:B------:R-:W-:Y:S02]  /*00d0*/  LEA.HI R8, R0.reuse, R9.reuse, RZ, 0xc ;  /* 0x0000000900087211 */ /* 0x0c0fe400078f60ff */
[----:B------:R-:W-:Y:S01]  /*00e0*/  LEA.HI R0, R0, R9, RZ, 0xe ;  /* 0x0000000900007211 */ /* 0x000fe200078f70ff */
[----:B----4-:R-:W-:Y:S01]  /*00f0*/  IMAD.WIDE R4, R9, 0x4, R4 ;  /* 0x0000000409047825 */ /* 0x010fe200078e0204 */
[----:B------:R-:W-:Y:S01]  /*0100*/  LOP3.LUT R8, R8, 0xfffff000, RZ, 0xc0, !PT ;  /* 0xfffff00008087812 */ /* 0x000fe200078ec0ff */
[----:B------:R-:W2:Y:S01]  /*0110*/  LDG.E.128 R12, desc[UR4][R2.64] ;  /* 0x00000004020c7981 */ /* 0x000ea2000c1e1d00 */
[----:B------:R-:W-:Y:S02]  /*0120*/  SHF.R.S32.HI R11, RZ, 0xe, R0 ;  /* 0x0000000eff0b7819 */ /* 0x000fe40000011400 */
[----:B------:R-:W-:Y:S01]  /*0130*/  IADD3 R8, R9, -R8, RZ ;  /* 0x8000000809087210 */ /* 0x000fe20007ffe0ff */
[----:B------:R-:W2:Y:S03]  /*0140*/  LDG.E.128 R16, desc[UR4][R4.64] ;  /* 0x0000000404107981 */ /* 0x000ea6000c1e1d00 */
[----:B------:R-:W-:-:S05]  /*0150*/  LEA R11, R11, R8, 0xc ;  /* 0x000000080b0b7211 */ /* 0x000fca00078e60ff */
[----:B-----5:R-:W-:-:S05]  /*0160*/  IMAD.WIDE R6, R11, 0x4, R6 ;  /* 0x000000040b067825 */ /* 0x020fca00078e0206 */
[----:B------:R-:W2:Y:S02]  /*0170*/  LDG.E.EL.128 R8, desc[UR4][R6.64] ;  /* 0x0000000406087981 */ /* 0x000ea4000c2e1d00 */
[----:B--2---:R-:W-:Y:S01]  /*0180*/  FFMA R8, R8, R12, R16 ;  /* 0x0000000c08087223 */ /* 0x004fe20000000010 */
[----:B------:R-:W-:Y:S01]  /*0190*/  FFMA R9, R9, R13, R17 ;  /* 0x0000000d09097223 */ /* 0x000fe20000000011 */
[----:B------:R-:W-:Y:S01]  /*01a0*/  FFMA R10, R10, R14, R18 ;  /* 0x0000000e0a0a7223 */ /* 0x000fe20000000012 */
[----:B------:R-:W-:-:S05]  /*01b0*/  FFMA R11, R11, R15, R19 ;  /* 0x0000000f0b0b7223 */ /* 0x000fca0000000013 */
[----:B------:R-:W-:Y:S01]  /*01c0*/  STG.E.128 desc[UR4][R2.64], R8 ;  /* 0x0000000802007986 */ /* 0x000fe2000c101d04 */
[----:B------:R-:W-:Y:S05]  /*01d0*/  EXIT ;  /* 0x000000000000794d */ /* 0x000fea0003800000 */
.L_x_0:
[----:B------:R-:W-:-:S00]  /*01e0*/  BRA `(.L_x_0) ;  /* 0xfffffffc00fc7947 */ /* 0x000fc0000383ffff */
[----:B------:R-:W-:-:S00]  /*01f0*/  NOP ;  /* 0x0000000000007918 */ /* 0x000fc00000000000 */
        /* <DEDUP_REMOVED lines=8> */
.L_x_1:


//--------------------- .nv.constant0.triton_poi_fused_add_mul_2 --------------------------
	.section	.nv.constant0.triton_poi_fused_add_mul_2,"a",@progbits
	.sectionflags	@""
	.align	4
.nv.constant0.triton_poi_fused_add_mul_2:
	.zero		556
